	.target	sm_80

	.elftype	@"ET_EXEC"


//--------------------- .note.nv.tkinfo           --------------------------
	.section	.note.nv.tkinfo,"",@"SHT_NOTE"
	.sectionflags	@"SHF_NOTE_NV_TKINFO"
	.tkinfo
        /*0018*/ 	.word	0x00000002
        /*0030*/ 	.string	""
        /*0030*/ 	.string	"ptxas"
        /*0030*/ 	.string	"Cuda compilation tools, release 13.0, V13.0.88"
        /*0030*/ 	.string	"Build cuda_13.0.r13.0/compiler.36424714_0"
        /*0030*/ 	.string	"-v  -suppress-debug-info  -lineinfo  -arch sm_80 "



//--------------------- .note.nv.cuinfo           --------------------------
	.section	.note.nv.cuinfo,"",@"SHT_NOTE"
	.sectionflags	@"SHF_NOTE_NV_CUINFO"
        /*0018*/ 	.short	0x0002
        /*001a*/ 	.short	0x0050
        /*001c*/ 	.short	0x0082
	.zero		2


//--------------------- .nv.info                  --------------------------
	.section	.nv.info,"",@"SHT_CUDA_INFO"
	.align	4


	//----- nvinfo : EIATTR_REGCOUNT
	.align		4
        /*0000*/ 	.byte	0x04, 0x2f
        /*0002*/ 	.short	(.L_1 - .L_0)
	.align		4
.L_0:
        /*0004*/ 	.word	index@(matmul_kernel)
        /*0008*/ 	.word	0x00000040


	//----- nvinfo : EIATTR_FRAME_SIZE
	.align		4
.L_1:
        /*000c*/ 	.byte	0x04, 0x11
        /*000e*/ 	.short	(.L_3 - .L_2)
	.align		4
.L_2:
        /*0010*/ 	.word	index@(matmul_kernel)
        /*0014*/ 	.word	0x00000000


	//----- nvinfo : EIATTR_MIN_STACK_SIZE
	.align		4
.L_3:
        /*0018*/ 	.byte	0x04, 0x12
        /*001a*/ 	.short	(.L_5 - .L_4)
	.align		4
.L_4:
        /*001c*/ 	.word	index@(matmul_kernel)
        /*0020*/ 	.word	0x00000000
.L_5:


//--------------------- .nv.info.matmul_kernel    --------------------------
	.section	.nv.info.matmul_kernel,"",@"SHT_CUDA_INFO"
	.sectionflags	@""
	.align	4


	//----- nvinfo : EIATTR_CUDA_API_VERSION
	.align		4
        /*0000*/ 	.byte	0x04, 0x37
        /*0002*/ 	.short	(.L_7 - .L_6)
.L_6:
        /*0004*/ 	.word	0x00000082


	//----- nvinfo : EIATTR_SW2861232_WAR
	.align		4
.L_7:
        /*0008*/ 	.byte	0x01, 0x35
	.zero		2


	//----- nvinfo : EIATTR_PARAM_CBANK
	.align		4
        /*000c*/ 	.byte	0x04, 0x0a
        /*000e*/ 	.short	(.L_9 - .L_8)
	.align		4
.L_8:
        /*0010*/ 	.word	index@(.nv.constant0.matmul_kernel)
        /*0014*/ 	.short	0x0160
        /*0016*/ 	.short	0x0050


	//----- nvinfo : EIATTR_CBANK_PARAM_SIZE
	.align		4
.L_9:
        /*0018*/ 	.byte	0x03, 0x19
        /*001a*/ 	.short	0x0050


	//----- nvinfo : EIATTR_KPARAM_INFO
	.align		4
        /*001c*/ 	.byte	0x04, 0x17
        /*001e*/ 	.short	(.L_11 - .L_10)
.L_10:
        /*0020*/ 	.word	0x00000000
        /*0024*/ 	.short	0x000d
        /*0026*/ 	.short	0x0048
        /*0028*/ 	.byte	0x00, 0xf4, 0x21, 0x00


	//----- nvinfo : EIATTR_KPARAM_INFO
	.align		4
.L_11:
        /*002c*/ 	.byte	0x04, 0x17
        /*002e*/ 	.short	(.L_13 - .L_12)
.L_12:
        /*0030*/ 	.word	0x00000000
        /*0034*/ 	.short	0x000c
        /*0036*/ 	.short	0x0040
        /*0038*/ 	.byte	0x00, 0xf4, 0x21, 0x00


	//----- nvinfo : EIATTR_KPARAM_INFO
	.align		4
.L_13:
        /*003c*/ 	.byte	0x04, 0x17
        /*003e*/ 	.short	(.L_15 - .L_14)
.L_14:
        /*0040*/ 	.word	0x00000000
        /*0044*/ 	.short	0x000b
        /*0046*/ 	.short	0x0038
        /*0048*/ 	.byte	0x00, 0xf0, 0x11, 0x00


	//----- nvinfo : EIATTR_KPARAM_INFO
	.align		4
.L_15:
        /*004c*/ 	.byte	0x04, 0x17
        /*004e*/ 	.short	(.L_17 - .L_16)
.L_16:
        /*0050*/ 	.word	0x00000000
        /*0054*/ 	.short	0x000a
        /*0056*/ 	.short	0x0034
        /*0058*/ 	.byte	0x00, 0xf0, 0x11, 0x00


	//----- nvinfo : EIATTR_KPARAM_INFO
	.align		4
.L_17:
        /*005c*/ 	.byte	0x04, 0x17
        /*005e*/ 	.short	(.L_19 - .L_18)
.L_18:
        /*0060*/ 	.word	0x00000000
        /*0064*/ 	.short	0x0009
        /*0066*/ 	.short	0x0030
        /*0068*/ 	.byte	0x00, 0xf0, 0x11, 0x00


	//----- nvinfo : EIATTR_KPARAM_INFO
	.align		4
.L_19:
        /*006c*/ 	.byte	0x04, 0x17
        /*006e*/ 	.short	(.L_21 - .L_20)
.L_20:
        /*0070*/ 	.word	0x00000000
        /*0074*/ 	.short	0x0008
        /*0076*/ 	.short	0x002c
        /*0078*/ 	.byte	0x00, 0xf0, 0x11, 0x00


	//----- nvinfo : EIATTR_KPARAM_INFO
	.align		4
.L_21:
        /*007c*/ 	.byte	0x04, 0x17
        /*007e*/ 	.short	(.L_23 - .L_22)
.L_22:
        /*0080*/ 	.word	0x00000000
        /*0084*/ 	.short	0x0007
        /*0086*/ 	.short	0x0028
        /*0088*/ 	.byte	0x00, 0xf0, 0x11, 0x00


	//----- nvinfo : EIATTR_KPARAM_INFO
	.align		4
.L_23:
        /*008c*/ 	.byte	0x04, 0x17
        /*008e*/ 	.short	(.L_25 - .L_24)
.L_24:
        /*0090*/ 	.word	0x00000000
        /*0094*/ 	.short	0x0006
        /*0096*/ 	.short	0x0024
        /*0098*/ 	.byte	0x00, 0xf0, 0x11, 0x00


	//----- nvinfo : EIATTR_KPARAM_INFO
	.align		4
.L_25:
        /*009c*/ 	.byte	0x04, 0x17
        /*009e*/ 	.short	(.L_27 - .L_26)
.L_26:
        /*00a0*/ 	.word	0x00000000
        /*00a4*/ 	.short	0x0005
        /*00a6*/ 	.short	0x0020
        /*00a8*/ 	.byte	0x00, 0xf0, 0x11, 0x00


	//----- nvinfo : EIATTR_KPARAM_INFO
	.align		4
.L_27:
        /*00ac*/ 	.byte	0x04, 0x17
        /*00ae*/ 	.short	(.L_29 - .L_28)
.L_28:
        /*00b0*/ 	.word	0x00000000
        /*00b4*/ 	.short	0x0004
        /*00b6*/ 	.short	0x001c
        /*00b8*/ 	.byte	0x00, 0xf0, 0x11, 0x00


	//----- nvinfo : EIATTR_KPARAM_INFO
	.align		4
.L_29:
        /*00bc*/ 	.byte	0x04, 0x17
        /*00be*/ 	.short	(.L_31 - .L_30)
.L_30:
        /*00c0*/ 	.word	0x00000000
        /*00c4*/ 	.short	0x0003
        /*00c6*/ 	.short	0x0018
        /*00c8*/ 	.byte	0x00, 0xf0, 0x11, 0x00


	//----- nvinfo : EIATTR_KPARAM_INFO
	.align		4
.L_31:
        /*00cc*/ 	.byte	0x04, 0x17
        /*00ce*/ 	.short	(.L_33 - .L_32)
.L_32:
        /*00d0*/ 	.word	0x00000000
        /*00d4*/ 	.short	0x0002
        /*00d6*/ 	.short	0x0010
        /*00d8*/ 	.byte	0x00, 0xf4, 0x21, 0x00


	//----- nvinfo : EIATTR_KPARAM_INFO
	.align		4
.L_33:
        /*00dc*/ 	.byte	0x04, 0x17
        /*00de*/ 	.short	(.L_35 - .L_34)
.L_34:
        /*00e0*/ 	.word	0x00000000
        /*00e4*/ 	.short	0x0001
        /*00e6*/ 	.short	0x0008
        /*00e8*/ 	.byte	0x00, 0xf4, 0x21, 0x00


	//----- nvinfo : EIATTR_KPARAM_INFO
	.align		4
.L_35:
        /*00ec*/ 	.byte	0x04, 0x17
        /*00ee*/ 	.short	(.L_37 - .L_36)
.L_36:
        /*00f0*/ 	.word	0x00000000
        /*00f4*/ 	.short	0x0000
        /*00f6*/ 	.short	0x0000
        /*00f8*/ 	.byte	0x00, 0xf4, 0x21, 0x00


	//----- nvinfo : EIATTR_MAXREG_COUNT
	.align		4
.L_37:
        /*00fc*/ 	.byte	0x03, 0x1b
        /*00fe*/ 	.short	0x00ff


	//----- nvinfo : EIATTR_NUM_BARRIERS
	.align		4
        /*0100*/ 	.byte	0x02, 0x4c
        /*0102*/ 	.byte	0x01
	.zero		1


	//----- nvinfo : EIATTR_MERCURY_ISA_VERSION
	.align		4
        /*0104*/ 	.byte	0x03, 0x5f
        /*0106*/ 	.short	0x0000


	//----- nvinfo : EIATTR_EXIT_INSTR_OFFSETS
	.align		4
        /*0108*/ 	.byte	0x04, 0x1c
        /*010a*/ 	.short	(.L_39 - .L_38)


	//   ....[0]....
.L_38:
        /*010c*/ 	.word	0x000018c0


	//   ....[1]....
        /*0110*/ 	.word	0x000018f0


	//----- nvinfo : EIATTR_REQNTID
	.align		4
.L_39:
        /*0114*/ 	.byte	0x04, 0x10
        /*0116*/ 	.short	(.L_41 - .L_40)
.L_40:
        /*0118*/ 	.word	0x00000100
        /*011c*/ 	.word	0x00000001
        /*0120*/ 	.word	0x00000001
.L_41:


//--------------------- .nv.callgraph             --------------------------
	.section	.nv.callgraph,"",@"SHT_CUDA_CALLGRAPH"
	.align	4
	.sectionentsize	8
	.align		4
        /*0000*/ 	.word	0x00000000
	.align		4
        /*0004*/ 	.word	0xffffffff
	.align		4
        /*0008*/ 	.word	0x00000000
	.align		4
        /*000c*/ 	.word	0xfffffffe
	.align		4
        /*0010*/ 	.word	0x00000000
	.align		4
        /*0014*/ 	.word	0xfffffffd
	.align		4
        /*0018*/ 	.word	0x00000000
	.align		4
        /*001c*/ 	.word	0xfffffffc


//--------------------- .nv.rel.action            --------------------------
	.section	.nv.rel.action,"",@"SHT_CUDA_RELOCINFO"
	.align	8
	.sectionentsize	8
        /*0000*/ 	.byte	0x73, 0x00, 0x00, 0x00, 0x00, 0x00, 0x00, 0x00, 0x00, 0x00, 0x00, 0x11, 0x25, 0x00, 0x05, 0x36


//--------------------- .nv.constant0.matmul_kernel --------------------------
	.section	.nv.constant0.matmul_kernel,"a",@progbits
	.sectionflags	@""
	.align	4
.nv.constant0.matmul_kernel:
	.zero		432


//--------------------- .text.matmul_kernel       --------------------------
	.section	.text.matmul_kernel,"ax",@progbits
	.sectioninfo	@"SHI_REGISTERS=64"
	.align	128
        .global         matmul_kernel
        .type           matmul_kernel,@function
        .size           matmul_kernel,(.L_x_3 - matmul_kernel)
        .other          matmul_kernel,@"STO_CUDA_ENTRY STV_DEFAULT"
matmul_kernel:
.text.matmul_kernel:
[----:B------:R-:W-:Y:S02]  /*0000*/  IMAD.MOV.U32 R1, RZ, RZ, c[0x0][0x28] ;  /* 0x00000a00ff017624 */ /* 0x000fe400078e00ff */
[----:B------:R-:W-:Y:S01]  /*0010*/  IMAD.MOV.U32 R0, RZ, RZ, 0x1f ;  /* 0x0000001fff007424 */ /* 0x000fe200078e00ff */
[----:B------:R-:W0:Y:S01]  /*0020*/  S2R R5, SR_CTAID.X ;  /* 0x0000000000057919 */ /* 0x000e220000002500 */
[----:B------:R-:W-:Y:S01]  /*0030*/  IMAD.MOV.U32 R43, RZ, RZ, c[0x0][0x180] ;  /* 0x00006000ff2b7624 */ /* 0x000fe200078e00ff */
[----:B------:R-:W-:Y:S02]  /*0040*/  ULDC.64 UR6, c[0x0][0x118] ;  /* 0x0000460000067ab9 */ /* 0x000fe40000000a00 */
[----:B------:R-:W-:Y:S02]  /*0050*/  IADD3 R0, R0, c[0x0][0x17c], RZ ;  /* 0x00005f0000007a10 */ /* 0x000fe40007ffe0ff */
[----:B------:R-:W-:Y:S02]  /*0060*/  IADD3 R43, R43, 0x1f, RZ ;  /* 0x0000001f2b2b7810 */ /* 0x000fe40007ffe0ff */
[----:B------:R-:W-:-:S04]  /*0070*/  SHF.R.S32.HI R3, RZ, 0x1f, R0 ;  /* 0x0000001fff037819 */ /* 0x000fc80000011400 */
[----:B------:R-:W-:-:S04]  /*0080*/  LEA.HI R3, R3, R0, RZ, 0x5 ;  /* 0x0000000003037211 */ /* 0x000fc800078f28ff */
[----:B------:R-:W-:-:S05]  /*0090*/  SHF.R.S32.HI R3, RZ, 0x5, R3 ;  /* 0x00000005ff037819 */ /* 0x000fca0000011403 */
[----:B------:R-:W-:Y:S01]  /*00a0*/  IMAD.SHL.U32 R4, R3, 0x8, RZ ;  /* 0x0000000803047824 */ /* 0x000fe200078e00ff */
[----:B0-----:R-:W-:-:S04]  /*00b0*/  IABS R8, R5 ;  /* 0x0000000500087213 */ /* 0x001fc80000000000 */
[-C--:B------:R-:W-:Y:S02]  /*00c0*/  IABS R7, R4.reuse ;  /* 0x0000000400077213 */ /* 0x080fe40000000000 */
[----:B------:R-:W-:Y:S02]  /*00d0*/  IABS R10, R4 ;  /* 0x00000004000a7213 */ /* 0x000fe40000000000 */
[----:B------:R-:W0:Y:S08]  /*00e0*/  I2F.RP R0, R7 ;  /* 0x0000000700007306 */ /* 0x000e300000209400 */
[----:B0-----:R-:W0:Y:S02]  /*00f0*/  MUFU.RCP R0, R0 ;  /* 0x0000000000007308 */ /* 0x001e240000001000 */
[----:B0-----:R-:W-:Y:S01]  /*0100*/  IADD3 R2, R0, 0xffffffe, RZ ;  /* 0x0ffffffe00027810 */ /* 0x001fe20007ffe0ff */
[----:B------:R-:W-:-:S02]  /*0110*/  IMAD.MOV R0, RZ, RZ, -R10 ;  /* 0x000000ffff007224 */ /* 0x000fc400078e0a0a */
[----:B------:R-:W0:Y:S03]  /*0120*/  S2R R10, SR_TID.X ;  /* 0x00000000000a7919 */ /* 0x000e260000002100 */
[----:B------:R1:W2:Y:S02]  /*0130*/  F2I.FTZ.U32.TRUNC.NTZ R3, R2 ;  /* 0x0000000200037305 */ /* 0x0002a4000021f000 */
[----:B-1----:R-:W-:Y:S02]  /*0140*/  IMAD.MOV.U32 R2, RZ, RZ, RZ ;  /* 0x000000ffff027224 */ /* 0x002fe400078e00ff */
[----:B--2---:R-:W-:-:S04]  /*0150*/  IMAD.MOV R6, RZ, RZ, -R3 ;  /* 0x000000ffff067224 */ /* 0x004fc800078e0a03 */
[----:B------:R-:W-:Y:S02]  /*0160*/  IMAD R9, R6, R7, RZ ;  /* 0x0000000706097224 */ /* 0x000fe400078e02ff */
[----:B------:R-:W-:Y:S01]  /*0170*/  IMAD.MOV.U32 R6, RZ, RZ, R8 ;  /* 0x000000ffff067224 */ /* 0x000fe200078e0008 */
[----:B0-----:R-:W-:Y:S01]  /*0180*/  SHF.R.U32.HI R56, RZ, 0x6, R10 ;  /* 0x00000006ff387819 */ /* 0x001fe2000001160a */
[----:B------:R-:W-:-:S03]  /*0190*/  IMAD.HI.U32 R3, R3, R9, R2 ;  /* 0x0000000903037227 */ /* 0x000fc600078e0002 */
[----:B------:R-:W-:-:S03]  /*01a0*/  SGXT.U32 R56, R56, 0x2 ;  /* 0x000000023838781a */ /* 0x000fc60000000000 */
[----:B------:R-:W-:-:S04]  /*01b0*/  IMAD.HI.U32 R3, R3, R6, RZ ;  /* 0x0000000603037227 */ /* 0x000fc800078e00ff */
[----:B------:R-:W-:-:S05]  /*01c0*/  IMAD R0, R3, R0, R6 ;  /* 0x0000000003007224 */ /* 0x000fca00078e0206 */
[----:B------:R-:W-:-:S13]  /*01d0*/  ISETP.GT.U32.AND P1, PT, R7, R0, PT ;  /* 0x000000000700720c */ /* 0x000fda0003f24070 */
[----:B------:R-:W-:Y:S01]  /*01e0*/  @!P1 IMAD.IADD R0, R0, 0x1, -R7 ;  /* 0x0000000100009824 */ /* 0x000fe200078e0a07 */
[----:B------:R-:W-:Y:S02]  /*01f0*/  @!P1 IADD3 R3, R3, 0x1, RZ ;  /* 0x0000000103039810 */ /* 0x000fe40007ffe0ff */
[----:B------:R-:W-:Y:S02]  /*0200*/  ISETP.NE.AND P1, PT, R4, RZ, PT ;  /* 0x000000ff0400720c */ /* 0x000fe40003f25270 */
[----:B------:R-:W-:Y:S02]  /*0210*/  ISETP.GE.U32.AND P0, PT, R0, R7, PT ;  /* 0x000000070000720c */ /* 0x000fe40003f06070 */
[----:B------:R-:W-:-:S04]  /*0220*/  LOP3.LUT R0, R5, R4, RZ, 0x3c, !PT ;  /* 0x0000000405007212 */ /* 0x000fc800078e3cff */
[----:B------:R-:W-:Y:S01]  /*0230*/  ISETP.GE.AND P2, PT, R0, RZ, PT ;  /* 0x000000ff0000720c */ /* 0x000fe20003f46270 */
[----:B------:R-:W-:-:S05]  /*0240*/  IMAD.MOV.U32 R0, RZ, RZ, c[0x0][0x178] ;  /* 0x00005e00ff007624 */ /* 0x000fca00078e00ff */
[----:B------:R-:W-:Y:S02]  /*0250*/  IADD3 R0, R0, 0x3f, RZ ;  /* 0x0000003f00007810 */ /* 0x000fe40007ffe0ff */
[----:B------:R-:W-:-:S05]  /*0260*/  @P0 IADD3 R3, R3, 0x1, RZ ;  /* 0x0000000103030810 */ /* 0x000fca0007ffe0ff */
[----:B------:R-:W-:Y:S01]  /*0270*/  IMAD.MOV.U32 R2, RZ, RZ, R3 ;  /* 0x000000ffff027224 */ /* 0x000fe200078e0003 */
[----:B------:R-:W-:-:S03]  /*0280*/  SHF.R.S32.HI R3, RZ, 0x1f, R0 ;  /* 0x0000001fff037819 */ /* 0x000fc60000011400 */
[----:B------:R-:W-:Y:S01]  /*0290*/  @!P2 IMAD.MOV R2, RZ, RZ, -R2 ;  /* 0x000000ffff02a224 */ /* 0x000fe200078e0a02 */
[----:B------:R-:W-:Y:S02]  /*02a0*/  @!P1 LOP3.LUT R2, RZ, R4, RZ, 0x33, !PT ;  /* 0x00000004ff029212 */ /* 0x000fe400078e33ff */
[----:B------:R-:W-:-:S03]  /*02b0*/  LEA.HI R3, R3, R0, RZ, 0x6 ;  /* 0x0000000003037211 */ /* 0x000fc600078f30ff */
[----:B------:R-:W-:Y:S02]  /*02c0*/  IMAD.SHL.U32 R6, R2, 0x8, RZ ;  /* 0x0000000802067824 */ /* 0x000fe400078e00ff */
[----:B------:R-:W-:-:S03]  /*02d0*/  IMAD.MOV R2, RZ, RZ, -R2 ;  /* 0x000000ffff027224 */ /* 0x000fc600078e0a02 */
[----:B------:R-:W-:Y:S01]  /*02e0*/  LEA.HI.SX32 R3, R3, -R6, 0x1a ;  /* 0x8000000603037211 */ /* 0x000fe200078fd2ff */
[----:B------:R-:W-:-:S03]  /*02f0*/  IMAD R4, R4, R2, R5 ;  /* 0x0000000204047224 */ /* 0x000fc600078e0205 */
[----:B------:R-:W-:Y:S02]  /*0300*/  IMNMX R11, R3, 0x8, PT ;  /* 0x00000008030b7817 */ /* 0x000fe40003800200 */
[----:B------:R-:W-:Y:S02]  /*0310*/  IABS R9, R4 ;  /* 0x0000000400097213 */ /* 0x000fe40000000000 */
[----:B------:R-:W-:-:S04]  /*0320*/  IABS R7, R11 ;  /* 0x0000000b00077213 */ /* 0x000fc80000000000 */
[----:B------:R-:W0:Y:S08]  /*0330*/  I2F.RP R0, R7 ;  /* 0x0000000700007306 */ /* 0x000e300000209400 */
[----:B0-----:R-:W0:Y:S02]  /*0340*/  MUFU.RCP R0, R0 ;  /* 0x0000000000007308 */ /* 0x001e240000001000 */
[----:B0-----:R-:W-:-:S06]  /*0350*/  IADD3 R3, R0, 0xffffffe, RZ ;  /* 0x0ffffffe00037810 */ /* 0x001fcc0007ffe0ff */
[----:B------:R-:W0:Y:S02]  /*0360*/  F2I.FTZ.U32.TRUNC.NTZ R3, R3 ;  /* 0x0000000300037305 */ /* 0x000e24000021f000 */
[----:B0-----:R-:W-:-:S04]  /*0370*/  IMAD.MOV R8, RZ, RZ, -R3 ;  /* 0x000000ffff087224 */ /* 0x001fc800078e0a03 */
[----:B------:R-:W-:Y:S01]  /*0380*/  IMAD.MOV.U32 R2, RZ, RZ, R8 ;  /* 0x000000ffff027224 */ /* 0x000fe200078e0008 */
[----:B------:R-:W-:-:S03]  /*0390*/  IABS R8, R11 ;  /* 0x0000000b00087213 */ /* 0x000fc60000000000 */
[----:B------:R-:W-:Y:S02]  /*03a0*/  IMAD R5, R2, R7, RZ ;  /* 0x0000000702057224 */ /* 0x000fe400078e02ff */
[----:B------:R-:W-:Y:S02]  /*03b0*/  IMAD.MOV.U32 R2, RZ, RZ, RZ ;  /* 0x000000ffff027224 */ /* 0x000fe400078e00ff */
[----:B------:R-:W-:Y:S02]  /*03c0*/  IMAD.MOV R0, RZ, RZ, -R8 ;  /* 0x000000ffff007224 */ /* 0x000fe400078e0a08 */
[----:B------:R-:W-:Y:S01]  /*03d0*/  IMAD.HI.U32 R2, R3, R5, R2 ;  /* 0x0000000503027227 */ /* 0x000fe200078e0002 */
[----:B------:R-:W-:-:S05]  /*03e0*/  LOP3.LUT R3, R10, 0x3f, RZ, 0xc0, !PT ;  /* 0x0000003f0a037812 */ /* 0x000fca00078ec0ff */
        /* <DEDUP_REMOVED lines=8> */
[----:B------:R-:W-:-:S07]  /*0470*/  ISETP.GE.AND P2, PT, R0, RZ, PT ;  /* 0x000000ff0000720c */ /* 0x000fce0003f46270 */
[----:B------:R-:W-:Y:S02]  /*0480*/  @P0 IADD3 R2, R2, 0x1, RZ ;  /* 0x0000000102020810 */ /* 0x000fe40007ffe0ff */
[----:B------:R-:W-:-:S04]  /*0490*/  ISETP.GT.AND P0, PT, R43, 0x1f, PT ;  /* 0x0000001f2b00780c */ /* 0x000fc80003f04270 */
[----:B------:R-:W-:Y:S01]  /*04a0*/  @!P2 IMAD.MOV R2, RZ, RZ, -R2 ;  /* 0x000000ffff02a224 */ /* 0x000fe200078e0a02 */
[----:B------:R-:W-:-:S05]  /*04b0*/  @!P1 LOP3.LUT R2, RZ, R11, RZ, 0x33, !PT ;  /* 0x0000000bff029212 */ /* 0x000fca00078e33ff */
[----:B------:R-:W-:-:S03]  /*04c0*/  IMAD.MOV R0, RZ, RZ, -R2 ;  /* 0x000000ffff007224 */ /* 0x000fc600078e0a02 */
[C---:B------:R-:W-:Y:S01]  /*04d0*/  @!P0 IMAD.SHL.U32 R7, R10.reuse, 0x40, RZ ;  /* 0x000000400a078824 */ /* 0x040fe200078e00ff */
[----:B------:R-:W-:Y:S01]  /*04e0*/  @!P0 CS2R R20, SRZ ;  /* 0x0000000000148805 */ /* 0x000fe2000001ff00 */
[----:B------:R-:W-:Y:S01]  /*04f0*/  IMAD R0, R11, R0, R4 ;  /* 0x000000000b007224 */ /* 0x000fe200078e0204 */
[----:B------:R-:W-:Y:S01]  /*0500*/  @!P0 CS2R R22, SRZ ;  /* 0x0000000000168805 */ /* 0x000fe2000001ff00 */
[----:B------:R-:W-:Y:S02]  /*0510*/  @!P0 IMAD.SHL.U32 R4, R10, 0x10, RZ ;  /* 0x000000100a048824 */ /* 0x000fe400078e00ff */
[----:B------:R-:W-:Y:S02]  /*0520*/  IMAD.IADD R0, R6, 0x1, R0 ;  /* 0x0000000106007824 */ /* 0x000fe400078e0200 */
[----:B------:R-:W-:Y:S01]  /*0530*/  @!P0 IMAD.SHL.U32 R6, R10, 0x2, RZ ;  /* 0x000000020a068824 */ /* 0x000fe200078e00ff */
[----:B------:R-:W-:Y:S01]  /*0540*/  @!P0 LOP3.LUT R4, R4, 0x200, RZ, 0xc0, !PT ;  /* 0x0000020004048812 */ /* 0x000fe200078ec0ff */
[----:B------:R-:W-:-:S02]  /*0550*/  IMAD R8, R0, 0x40, R3 ;  /* 0x0000004000087824 */ /* 0x000fc400078e0203 */
[----:B------:R-:W-:Y:S02]  /*0560*/  @!P0 IMAD.SHL.U32 R5, R10, 0x8, RZ ;  /* 0x000000080a058824 */ /* 0x000fe400078e00ff */
[----:B------:R-:W-:Y:S01]  /*0570*/  IMAD.SHL.U32 R3, R2, 0x20, RZ ;  /* 0x0000002002037824 */ /* 0x000fe200078e00ff */
[----:B------:R-:W-:Y:S05]  /*0580*/  @!P0 BRA `(.L_x_0) ;  /* 0x00000de000008947 */ /* 0x000fea0003800000 */
[----:B------:R-:W-:Y:S01]  /*0590*/  IABS R4, c[0x0][0x17c] ;  /* 0x00005f0000047a13 */ /* 0x000fe20000000000 */
[----:B------:R-:W-:Y:S01]  /*05a0*/  IMAD.MOV.U32 R33, RZ, RZ, c[0x0][0x18c] ;  /* 0x00006300ff217624 */ /* 0x000fe200078e00ff */
[----:B------:R-:W-:Y:S01]  /*05b0*/  IABS R0, c[0x0][0x178] ;  /* 0x00005e0000007a13 */ /* 0x000fe20000000000 */
[----:B------:R-:W-:Y:S01]  /*05c0*/  IMAD.MOV.U32 R34, RZ, RZ, c[0x0][0x188] ;  /* 0x00006200ff227624 */ /* 0x000fe200078e00ff */
[----:B------:R-:W0:Y:S01]  /*05d0*/  I2F.RP R9, R4 ;  /* 0x0000000400097306 */ /* 0x000e220000209400 */
[----:B------:R-:W-:Y:S01]  /*05e0*/  SHF.R.S32.HI R2, RZ, 0x1f, R43 ;  /* 0x0000001fff027819 */ /* 0x000fe2000001142b */
[----:B------:R-:W-:Y:S01]  /*05f0*/  IMAD R32, R56, c[0x0][0x188], RZ ;  /* 0x0000620038207a24 */ /* 0x000fe200078e02ff */
[----:B------:R-:W-:Y:S01]  /*0600*/  SHF.R.U32.HI R14, RZ, 0x5, R10 ;  /* 0x00000005ff0e7819 */ /* 0x000fe2000001160a */
[----:B------:R-:W-:Y:S01]  /*0610*/  CS2R R22, SRZ ;  /* 0x0000000000167805 */ /* 0x000fe2000001ff00 */
[----:B------:R-:W-:Y:S01]  /*0620*/  LEA.HI R43, R2, R43, RZ, 0x5 ;  /* 0x0000002b022b7211 */ /* 0x000fe200078f28ff */
[----:B------:R-:W-:Y:S01]  /*0630*/  CS2R R24, SRZ ;  /* 0x0000000000187805 */ /* 0x000fe2000001ff00 */
[----:B------:R-:W-:Y:S01]  /*0640*/  SGXT.U32 R2, R14, 0x3 ;  /* 0x000000030e02781a */ /* 0x000fe20000000000 */
[----:B------:R-:W1:Y:S01]  /*0650*/  I2F.RP R11, R0 ;  /* 0x00000000000b7306 */ /* 0x000e620000209400 */
[----:B------:R-:W-:Y:S01]  /*0660*/  LEA.HI R5, R10, R3, RZ, 0x1b ;  /* 0x000000030a057211 */ /* 0x000fe200078fd8ff */
[----:B------:R-:W-:Y:S01]  /*0670*/  CS2R R26, SRZ ;  /* 0x00000000001a7805 */ /* 0x000fe2000001ff00 */
[----:B------:R-:W-:Y:S01]  /*0680*/  LOP3.LUT R16, R3, R2, RZ, 0xfc, !PT ;  /* 0x0000000203107212 */ /* 0x000fe200078efcff */
[----:B------:R-:W-:Y:S01]  /*0690*/  IMAD.SHL.U32 R33, R33, 0x20, RZ ;  /* 0x0000002021217824 */ /* 0x000fe200078e00ff */
[----:B------:R-:W-:Y:S01]  /*06a0*/  IADD3 R5, R5, 0x18, RZ ;  /* 0x0000001805057810 */ /* 0x000fe20007ffe0ff */
[----:B------:R-:W-:Y:S01]  /*06b0*/  IMAD.SHL.U32 R34, R34, 0x20, RZ ;  /* 0x0000002022227824 */ /* 0x000fe200078e00ff */
[C---:B------:R-:W-:Y:S01]  /*06c0*/  LOP3.LUT R18, R16.reuse, 0x10, RZ, 0xfc, !PT ;  /* 0x0000001010127812 */ /* 0x040fe200078efcff */
[----:B0-----:R-:W0:Y:S01]  /*06d0*/  MUFU.RCP R9, R9 ;  /* 0x0000000900097308 */ /* 0x001e220000001000 */
[----:B------:R-:W-:Y:S01]  /*06e0*/  LOP3.LUT R20, R16, 0x8, RZ, 0xfc, !PT ;  /* 0x0000000810147812 */ /* 0x000fe200078efcff */
[----:B------:R-:W-:Y:S01]  /*06f0*/  ULDC UR4, c[0x0][0x180] ;  /* 0x0000600000047ab9 */ /* 0x000fe20000000800 */
[----:B------:R-:W-:-:S02]  /*0700*/  IABS R19, R16 ;  /* 0x0000001000137213 */ /* 0x000fc40000000000 */
[----:B------:R-:W-:Y:S02]  /*0710*/  IABS R17, R20 ;  /* 0x0000001400117213 */ /* 0x000fe40000000000 */
[----:B------:R-:W-:Y:S01]  /*0720*/  ISETP.GE.AND P0, PT, R5, RZ, PT ;  /* 0x000000ff0500720c */ /* 0x000fe20003f06270 */
[----:B-1----:R-:W1:Y:S01]  /*0730*/  MUFU.RCP R11, R11 ;  /* 0x0000000b000b7308 */ /* 0x002e620000001000 */
[C---:B------:R-:W-:Y:S02]  /*0740*/  LOP3.LUT R54, R56.reuse, 0x4, RZ, 0xfc, !PT ;  /* 0x0000000438367812 */ /* 0x040fe400078efcff */
[C---:B------:R-:W-:Y:S02]  /*0750*/  LOP3.LUT R53, R56.reuse, 0x8, RZ, 0xfc, !PT ;  /* 0x0000000838357812 */ /* 0x040fe400078efcff */
[----:B------:R-:W-:Y:S01]  /*0760*/  LOP3.LUT R52, R56, 0xc, RZ, 0xfc, !PT ;  /* 0x0000000c38347812 */ /* 0x000fe200078efcff */
[----:B------:R-:W-:Y:S01]  /*0770*/  IMAD R41, R54, c[0x0][0x188], RZ ;  /* 0x0000620036297a24 */ /* 0x000fe200078e02ff */
[----:B------:R-:W-:Y:S01]  /*0780*/  LOP3.LUT R51, R56, 0x10, RZ, 0xfc, !PT ;  /* 0x0000001038337812 */ /* 0x000fe200078efcff */
[----:B------:R-:W-:Y:S01]  /*0790*/  IMAD R40, R53, c[0x0][0x188], RZ ;  /* 0x0000620035287a24 */ /* 0x000fe200078e02ff */
[----:B0-----:R-:W-:Y:S01]  /*07a0*/  IADD3 R6, R9, 0xffffffe, RZ ;  /* 0x0ffffffe09067810 */ /* 0x001fe20007ffe0ff */
[----:B------:R-:W-:Y:S01]  /*07b0*/  IMAD R39, R52, c[0x0][0x188], RZ ;  /* 0x0000620034277a24 */ /* 0x000fe200078e02ff */
[----:B------:R-:W-:Y:S01]  /*07c0*/  LOP3.LUT R50, R56, 0x14, RZ, 0xfc, !PT ;  /* 0x0000001438327812 */ /* 0x000fe200078efcff */
[----:B------:R-:W-:Y:S01]  /*07d0*/  IMAD R38, R51, c[0x0][0x188], RZ ;  /* 0x0000620033267a24 */ /* 0x000fe200078e02ff */
[----:B------:R0:W2:Y:S01]  /*07e0*/  F2I.FTZ.U32.TRUNC.NTZ R7, R6 ;  /* 0x0000000600077305 */ /* 0x0000a2000021f000 */
[----:B------:R-:W-:-:S02]  /*07f0*/  SHF.R.S32.HI R43, RZ, 0x5, R43 ;  /* 0x00000005ff2b7819 */ /* 0x000fc4000001142b */
[----:B-1----:R-:W-:Y:S01]  /*0800*/  IADD3 R12, R11, 0xffffffe, RZ ;  /* 0x0ffffffe0b0c7810 */ /* 0x002fe20007ffe0ff */
[----:B------:R-:W-:-:S04]  /*0810*/  IMAD R37, R50, c[0x0][0x188], RZ ;  /* 0x0000620032257a24 */ /* 0x000fc800078e02ff */
[----:B------:R1:W3:Y:S01]  /*0820*/  F2I.FTZ.U32.TRUNC.NTZ R13, R12 ;  /* 0x0000000c000d7305 */ /* 0x0002e2000021f000 */
[----:B0-----:R-:W-:Y:S02]  /*0830*/  IMAD.MOV.U32 R6, RZ, RZ, RZ ;  /* 0x000000ffff067224 */ /* 0x001fe400078e00ff */
[----:B--2---:R-:W-:Y:S02]  /*0840*/  IMAD.MOV R15, RZ, RZ, -R7 ;  /* 0x000000ffff0f7224 */ /* 0x004fe400078e0a07 */
[----:B-1----:R-:W-:Y:S02]  /*0850*/  IMAD.MOV.U32 R12, RZ, RZ, RZ ;  /* 0x000000ffff0c7224 */ /* 0x002fe400078e00ff */
[----:B------:R-:W-:Y:S02]  /*0860*/  IMAD R9, R15, R4, RZ ;  /* 0x000000040f097224 */ /* 0x000fe400078e02ff */
[----:B---3--:R-:W-:Y:S02]  /*0870*/  IMAD.MOV R11, RZ, RZ, -R13 ;  /* 0x000000ffff0b7224 */ /* 0x008fe400078e0a0d */
[----:B------:R-:W-:-:S04]  /*0880*/  IMAD.HI.U32 R6, R7, R9, R6 ;  /* 0x0000000907067227 */ /* 0x000fc800078e0006 */
[----:B------:R-:W-:Y:S01]  /*0890*/  IMAD.MOV.U32 R15, RZ, RZ, R11 ;  /* 0x000000ffff0f7224 */ /* 0x000fe200078e000b */
[----:B------:R-:W-:Y:S01]  /*08a0*/  IABS R11, R5 ;  /* 0x00000005000b7213 */ /* 0x000fe20000000000 */
[----:B------:R-:W-:-:S04]  /*08b0*/  IMAD.HI.U32 R9, R6, R17, RZ ;  /* 0x0000001106097227 */ /* 0x000fc800078e00ff */
[----:B------:R-:W-:Y:S01]  /*08c0*/  IMAD R7, R15, R0, RZ ;  /* 0x000000000f077224 */ /* 0x000fe200078e02ff */
[----:B------:R-:W-:Y:S01]  /*08d0*/  IABS R15, R8 ;  /* 0x00000008000f7213 */ /* 0x000fe20000000000 */
[----:B------:R-:W-:-:S04]  /*08e0*/  IMAD.HI.U32 R2, R6, R11, RZ ;  /* 0x0000000b06027227 */ /* 0x000fc800078e00ff */
[----:B------:R-:W-:Y:S01]  /*08f0*/  IMAD.HI.U32 R12, R13, R7, R12 ;  /* 0x000000070d0c7227 */ /* 0x000fe200078e000c */
[----:B------:R-:W-:-:S03]  /*0900*/  IABS R13, R18 ;  /* 0x00000012000d7213 */ /* 0x000fc60000000000 */
[----:B------:R-:W-:Y:S02]  /*0910*/  IMAD.MOV R2, RZ, RZ, -R2 ;  /* 0x000000ffff027224 */ /* 0x000fe400078e0a02 */
[----:B------:R-:W-:-:S04]  /*0920*/  IMAD.HI.U32 R7, R6, R13, RZ ;  /* 0x0000000d06077227 */ /* 0x000fc800078e00ff */
[----:B------:R-:W-:Y:S02]  /*0930*/  IMAD.MOV R7, RZ, RZ, -R7 ;  /* 0x000000ffff077224 */ /* 0x000fe400078e0a07 */
[----:B------:R-:W-:Y:S02]  /*0940*/  IMAD.MOV R14, RZ, RZ, -R9 ;  /* 0x000000ffff0e7224 */ /* 0x000fe400078e0a09 */
[C---:B------:R-:W-:Y:S02]  /*0950*/  IMAD R9, R4.reuse, R2, R11 ;  /* 0x0000000204097224 */ /* 0x040fe400078e020b */
[----:B------:R-:W-:Y:S01]  /*0960*/  IMAD R11, R4, R7, R13 ;  /* 0x00000007040b7224 */ /* 0x000fe200078e020d */
[----:B------:R-:W-:Y:S01]  /*0970*/  LOP3.LUT R13, R10, 0x7, RZ, 0xc0, !PT ;  /* 0x000000070a0d7812 */ /* 0x000fe200078ec0ff */
[----:B------:R-:W-:Y:S01]  /*0980*/  IMAD.HI.U32 R6, R6, R19, RZ ;  /* 0x0000001306067227 */ /* 0x000fe200078e00ff */
[C---:B------:R-:W-:Y:S02]  /*0990*/  ISETP.GT.U32.AND P1, PT, R4.reuse, R9, PT ;  /* 0x000000090400720c */ /* 0x040fe40003f24070 */
[----:B------:R-:W-:Y:S01]  /*09a0*/  ISETP.GT.U32.AND P3, PT, R4, R11, PT ;  /* 0x0000000b0400720c */ /* 0x000fe20003f64070 */
[----:B------:R-:W-:-:S04]  /*09b0*/  IMAD.HI.U32 R12, R12, R15, RZ ;  /* 0x0000000f0c0c7227 */ /* 0x000fc800078e00ff */
[----:B------:R-:W-:Y:S02]  /*09c0*/  IMAD.MOV R6, RZ, RZ, -R6 ;  /* 0x000000ffff067224 */ /* 0x000fe400078e0a06 */
[----:B------:R-:W-:Y:S02]  /*09d0*/  IMAD.MOV R12, RZ, RZ, -R12 ;  /* 0x000000ffff0c7224 */ /* 0x000fe400078e0a0c */
[C---:B------:R-:W-:Y:S02]  /*09e0*/  IMAD R17, R4.reuse, R14, R17 ;  /* 0x0000000e04117224 */ /* 0x040fe400078e0211 */
[----:B------:R-:W-:Y:S02]  /*09f0*/  IMAD R19, R4, R6, R19 ;  /* 0x0000000604137224 */ /* 0x000fe400078e0213 */
[----:B------:R-:W-:Y:S01]  /*0a00*/  IMAD R15, R0, R12, R15 ;  /* 0x0000000c000f7224 */ /* 0x000fe200078e020f */
[C---:B------:R-:W-:Y:S01]  /*0a10*/  ISETP.GT.U32.AND P4, PT, R4.reuse, R17, PT ;  /* 0x000000110400720c */ /* 0x040fe20003f84070 */
[--C-:B------:R-:W-:Y:S01]  /*0a20*/  @!P3 IMAD.IADD R11, R11, 0x1, -R4.reuse ;  /* 0x000000010b0bb824 */ /* 0x100fe200078e0a04 */
[----:B------:R-:W-:Y:S01]  /*0a30*/  ISETP.GT.U32.AND P5, PT, R4, R19, PT ;  /* 0x000000130400720c */ /* 0x000fe20003fa4070 */
[----:B------:R-:W-:Y:S01]  /*0a40*/  @!P1 IMAD.IADD R9, R9, 0x1, -R4 ;  /* 0x0000000109099824 */ /* 0x000fe200078e0a04 */
[----:B------:R-:W-:Y:S01]  /*0a50*/  ISETP.GT.U32.AND P2, PT, R0, R15, PT ;  /* 0x0000000f0000720c */ /* 0x000fe20003f44070 */
[----:B------:R-:W-:Y:S01]  /*0a60*/  IMAD.SHL.U32 R6, R10, 0x2, RZ ;  /* 0x000000020a067824 */ /* 0x000fe200078e00ff */
[----:B------:R-:W-:Y:S01]  /*0a70*/  ISETP.GT.U32.AND P1, PT, R4, R11, PT ;  /* 0x0000000b0400720c */ /* 0x000fe20003f24070 */
[----:B------:R-:W-:Y:S01]  /*0a80*/  IMAD.SHL.U32 R5, R10, 0x8, RZ ;  /* 0x000000080a057824 */ /* 0x000fe200078e00ff */
[----:B------:R-:W-:Y:S01]  /*0a90*/  ISETP.GT.U32.AND P6, PT, R4, R9, PT ;  /* 0x000000090400720c */ /* 0x000fe20003fc4070 */
[----:B------:R-:W-:Y:S01]  /*0aa0*/  IMAD R2, R13, 0x90, RZ ;  /* 0x000000900d027824 */ /* 0x000fe200078e02ff */
[----:B------:R-:W-:-:S02]  /*0ab0*/  LOP3.LUT R12, R10, 0xc0, RZ, 0xc0, !PT ;  /* 0x000000c00a0c7812 */ /* 0x000fc400078ec0ff */
[----:B------:R-:W-:Y:S01]  /*0ac0*/  LOP3.LUT R7, R6, 0x10, RZ, 0xc0, !PT ;  /* 0x0000001006077812 */ /* 0x000fe200078ec0ff */
[--C-:B------:R-:W-:Y:S01]  /*0ad0*/  @!P4 IMAD.IADD R17, R17, 0x1, -R4.reuse ;  /* 0x000000011111c824 */ /* 0x100fe200078e0a04 */
[----:B------:R-:W-:Y:S01]  /*0ae0*/  LOP3.LUT R14, R5, 0x30, RZ, 0xc0, !PT ;  /* 0x00000030050e7812 */ /* 0x000fe200078ec0ff */
[----:B------:R-:W-:Y:S01]  /*0af0*/  @!P5 IMAD.IADD R19, R19, 0x1, -R4 ;  /* 0x000000011313d824 */ /* 0x000fe200078e0a04 */
[----:B------:R-:W-:Y:S01]  /*0b00*/  ISETP.GE.AND P5, PT, R16, RZ, PT ;  /* 0x000000ff1000720c */ /* 0x000fe20003fa6270 */
[----:B------:R-:W-:Y:S01]  /*0b10*/  @!P2 IMAD.IADD R15, R15, 0x1, -R0 ;  /* 0x000000010f0fa824 */ /* 0x000fe200078e0a00 */
[C---:B------:R-:W-:Y:S01]  /*0b20*/  ISETP.GT.U32.AND P2, PT, R4.reuse, R17, PT ;  /* 0x000000110400720c */ /* 0x040fe20003f44070 */
[--C-:B------:R-:W-:Y:S01]  /*0b30*/  @!P1 IMAD.IADD R11, R11, 0x1, -R4.reuse ;  /* 0x000000010b0b9824 */ /* 0x100fe200078e0a04 */
[----:B------:R-:W-:Y:S01]  /*0b40*/  ISETP.GT.U32.AND P3, PT, R4, R19, PT ;  /* 0x000000130400720c */ /* 0x000fe20003f64070 */
[----:B------:R-:W-:Y:S01]  /*0b50*/  @!P6 IMAD.IADD R9, R9, 0x1, -R4 ;  /* 0x000000010909e824 */ /* 0x000fe200078e0a04 */
[----:B------:R-:W-:Y:S01]  /*0b60*/  ISETP.GE.AND P1, PT, R20, RZ, PT ;  /* 0x000000ff1400720c */ /* 0x000fe20003f26270 */
[----:B------:R-:W-:Y:S01]  /*0b70*/  IMAD R13, R13, 0x40, R14 ;  /* 0x000000400d0d7824 */ /* 0x000fe200078e020e */
[----:B------:R-:W-:Y:S01]  /*0b80*/  ISETP.GT.U32.AND P4, PT, R0, R15, PT ;  /* 0x0000000f0000720c */ /* 0x000fe20003f84070 */
[----:B------:R-:W-:Y:S01]  /*0b90*/  @!P0 IMAD.MOV R9, RZ, RZ, -R9 ;  /* 0x000000ffff098224 */ /* 0x000fe200078e0a09 */
[----:B------:R-:W-:-:S02]  /*0ba0*/  ISETP.GE.AND P6, PT, R18, RZ, PT ;  /* 0x000000ff1200720c */ /* 0x000fc40003fc6270 */
[----:B------:R-:W-:Y:S02]  /*0bb0*/  ISETP.NE.AND P0, PT, RZ, c[0x0][0x178], PT ;  /* 0x00005e00ff007a0c */ /* 0x000fe40003f05270 */
[----:B------:R-:W-:Y:S01]  /*0bc0*/  LEA.HI R21, R12, R7, RZ, 0x1f ;  /* 0x000000070c157211 */ /* 0x000fe200078ff8ff */
[--C-:B------:R-:W-:Y:S01]  /*0bd0*/  @!P2 IMAD.IADD R17, R17, 0x1, -R4.reuse ;  /* 0x000000011111a824 */ /* 0x100fe200078e0a04 */
[----:B------:R-:W-:Y:S01]  /*0be0*/  ISETP.NE.AND P2, PT, RZ, c[0x0][0x17c], PT ;  /* 0x00005f00ff007a0c */ /* 0x000fe20003f45270 */
[----:B------:R-:W-:Y:S01]  /*0bf0*/  @!P3 IMAD.IADD R19, R19, 0x1, -R4 ;  /* 0x000000011313b824 */ /* 0x000fe200078e0a04 */
[----:B------:R-:W-:Y:S01]  /*0c00*/  LOP3.LUT R21, R2, R21, RZ, 0x3c, !PT ;  /* 0x0000001502157212 */ /* 0x000fe200078e3cff */
[----:B------:R-:W-:Y:S01]  /*0c10*/  @!P1 IMAD.MOV R17, RZ, RZ, -R17 ;  /* 0x000000ffff119224 */ /* 0x000fe200078e0a11 */
[----:B------:R-:W-:Y:S01]  /*0c20*/  ISETP.GE.AND P1, PT, R8, RZ, PT ;  /* 0x000000ff0800720c */ /* 0x000fe20003f26270 */
[----:B------:R-:W-:Y:S01]  /*0c30*/  @!P4 IMAD.IADD R15, R15, 0x1, -R0 ;  /* 0x000000010f0fc824 */ /* 0x000fe200078e0a00 */
[----:B------:R-:W-:Y:S01]  /*0c40*/  LOP3.LUT R0, RZ, c[0x0][0x17c], RZ, 0x33, !PT ;  /* 0x00005f00ff007a12 */ /* 0x000fe200078e33ff */
[----:B------:R-:W-:Y:S01]  /*0c50*/  @!P6 IMAD.MOV R11, RZ, RZ, -R11 ;  /* 0x000000ffff0be224 */ /* 0x000fe200078e0a0b */
[----:B------:R-:W-:Y:S01]  /*0c60*/  LOP3.LUT R13, R13, 0x30, R6, 0x78, !PT ;  /* 0x000000300d0d7812 */ /* 0x000fe200078e7806 */
[----:B------:R-:W-:Y:S01]  /*0c70*/  @!P5 IMAD.MOV R19, RZ, RZ, -R19 ;  /* 0x000000ffff13d224 */ /* 0x000fe200078e0a13 */
[----:B------:R-:W-:Y:S01]  /*0c80*/  SEL R46, R0, R9, !P2 ;  /* 0x00000009002e7207 */ /* 0x000fe20005000000 */
[----:B------:R-:W-:Y:S01]  /*0c90*/  IMAD.SHL.U32 R7, R10, 0x40, RZ ;  /* 0x000000400a077824 */ /* 0x000fe200078e00ff */
[----:B------:R-:W-:Y:S01]  /*0ca0*/  SEL R47, R0, R11, !P2 ;  /* 0x0000000b002f7207 */ /* 0x000fe20005000000 */
[----:B------:R-:W-:Y:S01]  /*0cb0*/  IMAD.SHL.U32 R4, R10, 0x10, RZ ;  /* 0x000000100a047824 */ /* 0x000fe200078e00ff */
[----:B------:R-:W-:Y:S01]  /*0cc0*/  SEL R48, R0, R17, !P2 ;  /* 0x0000001100307207 */ /* 0x000fe20005000000 */
[----:B------:R-:W-:Y:S01]  /*0cd0*/  IMAD R46, R46, c[0x0][0x190], RZ ;  /* 0x000064002e2e7a24 */ /* 0x000fe200078e02ff */
[----:B------:R-:W-:Y:S01]  /*0ce0*/  SEL R49, R0, R19, !P2 ;  /* 0x0000001300317207 */ /* 0x000fe20005000000 */
[----:B------:R-:W-:Y:S01]  /*0cf0*/  @!P1 IMAD.MOV R15, RZ, RZ, -R15 ;  /* 0x000000ffff0f9224 */ /* 0x000fe200078e0a0f */
[----:B------:R-:W-:Y:S01]  /*0d00*/  LOP3.LUT R0, R10, 0x1f, RZ, 0xc0, !PT ;  /* 0x0000001f0a007812 */ /* 0x000fe200078ec0ff */
[----:B------:R-:W-:Y:S01]  /*0d10*/  IMAD R47, R47, c[0x0][0x190], RZ ;  /* 0x000064002f2f7a24 */ /* 0x000fe200078e02ff */
[----:B------:R-:W-:Y:S01]  /*0d20*/  @!P0 LOP3.LUT R15, RZ, c[0x0][0x178], RZ, 0x33, !PT ;  /* 0x00005e00ff0f8a12 */ /* 0x000fe200078e33ff */
[----:B------:R-:W-:Y:S01]  /*0d30*/  IMAD R48, R48, c[0x0][0x190], RZ ;  /* 0x0000640030307a24 */ /* 0x000fe200078e02ff */
[----:B------:R-:W-:Y:S01]  /*0d40*/  SHF.R.U32.HI R17, RZ, 0x2, R12 ;  /* 0x00000002ff117819 */ /* 0x000fe2000001160c */
[----:B------:R-:W-:Y:S01]  /*0d50*/  IMAD R61, R0, c[0x0][0x18c], RZ ;  /* 0x00006300003d7a24 */ /* 0x000fe200078e02ff */
[----:B------:R-:W-:Y:S01]  /*0d60*/  LOP3.LUT R2, R7, 0x400, RZ, 0xc0, !PT ;  /* 0x0000040007027812 */ /* 0x000fe200078ec0ff */
[----:B------:R-:W-:Y:S01]  /*0d70*/  IMAD R15, R15, c[0x0][0x184], RZ ;  /* 0x000061000f0f7a24 */ /* 0x000fe200078e02ff */
[----:B------:R-:W-:Y:S01]  /*0d80*/  LOP3.LUT R9, R56, 0x18, RZ, 0xfc, !PT ;  /* 0x0000001838097812 */ /* 0x000fe200078efcff */
[----:B------:R-:W-:Y:S01]  /*0d90*/  IMAD R49, R49, c[0x0][0x190], RZ ;  /* 0x0000640031317a24 */ /* 0x000fe200078e02ff */
[----:B------:R-:W-:Y:S01]  /*0da0*/  LEA R60, P0, R61, c[0x0][0x168], 0x1 ;  /* 0x00005a003d3c7a11 */ /* 0x000fe200078008ff */
[----:B------:R-:W-:Y:S01]  /*0db0*/  IMAD.IADD R2, R2, 0x1, R21 ;  /* 0x0000000102027824 */ /* 0x000fe200078e0215 */
[----:B------:R-:W-:Y:S01]  /*0dc0*/  LOP3.LUT R11, R56, 0x1c, RZ, 0xfc, !PT ;  /* 0x0000001c380b7812 */ /* 0x000fe200078efcff */
[----:B------:R-:W-:Y:S01]  /*0dd0*/  CS2R R20, SRZ ;  /* 0x0000000000147805 */ /* 0x000fe2000001ff00 */
[----:B------:R-:W-:Y:S01]  /*0de0*/  LOP3.LUT R4, R4, 0x200, RZ, 0xc0, !PT ;  /* 0x0000020004047812 */ /* 0x000fe200078ec0ff */
[----:B------:R-:W-:Y:S01]  /*0df0*/  IMAD R36, R9, c[0x0][0x188], RZ ;  /* 0x0000620009247a24 */ /* 0x000fe200078e02ff */
[----:B------:R-:W-:Y:S01]  /*0e00*/  LEA.HI.X.SX32 R61, R61, c[0x0][0x16c], 0x1, P0 ;  /* 0x00005b003d3d7a11 */ /* 0x000fe200000f0eff */
[----:B------:R-:W-:Y:S01]  /*0e10*/  IMAD R35, R11, c[0x0][0x188], RZ ;  /* 0x000062000b237a24 */ /* 0x000fe200078e02ff */
[----:B------:R-:W-:Y:S01]  /*0e20*/  LOP3.LUT R42, R17, 0x1fe, R6, 0x78, !PT ;  /* 0x000001fe112a7812 */ /* 0x000fe200078e7806 */
[----:B------:R-:W-:Y:S01]  /*0e30*/  IMAD.IADD R45, R13, 0x1, R4 ;  /* 0x000000010d2d7824 */ /* 0x000fe200078e0204 */
[----:B------:R-:W-:-:S02]  /*0e40*/  LEA R58, P0, R15, c[0x0][0x160], 0x1 ;  /* 0x000058000f3a7a11 */ /* 0x000fc400078008ff */
[----:B------:R-:W-:Y:S02]  /*0e50*/  LOP3.LUT R44, R42, 0x40, RZ, 0x3c, !PT ;  /* 0x000000402a2c7812 */ /* 0x000fe400078e3cff */
[----:B------:R-:W-:-:S04]  /*0e60*/  LEA.HI.X.SX32 R59, R15, c[0x0][0x164], 0x1, P0 ;  /* 0x000059000f3b7a11 */ /* 0x000fc800000f0eff */
.L_x_1:
[----:B------:R-:W-:Y:S01]  /*0e70*/  ISETP.GE.AND P0, PT, R56, UR4, PT ;  /* 0x0000000438007c0c */ /* 0x000fe2000bf06270 */
[----:B------:R-:W-:Y:S01]  /*0e80*/  IMAD.WIDE R12, R32, 0x2, R58 ;  /* 0x00000002200c7825 */ /* 0x000fe200078e023a */
[----:B------:R-:W-:Y:S02]  /*0e90*/  PRMT R29, RZ, 0x7610, R29 ;  /* 0x00007610ff1d7816 */ /* 0x000fe4000000001d */
[----:B------:R-:W-:Y:S02]  /*0ea0*/  PRMT R55, RZ, 0x7610, R55 ;  /* 0x00007610ff377816 */ /* 0x000fe40000000037 */
[----:B------:R-:W-:-:S07]  /*0eb0*/  ISETP.GE.AND P1, PT, R53, UR4, PT ;  /* 0x0000000435007c0c */ /* 0x000fce000bf26270 */
[----:B------:R0:W2:Y:S01]  /*0ec0*/  @!P0 LDG.E.U16 R29, [R12.64] ;  /* 0x000000060c1d8981 */ /* 0x0000a2000c1e1500 */
[----:B------:R-:W-:Y:S01]  /*0ed0*/  ISETP.GE.AND P0, PT, R51, UR4, PT ;  /* 0x0000000433007c0c */ /* 0x000fe2000bf06270 */
[----:B------:R-:W-:Y:S01]  /*0ee0*/  IMAD.WIDE R16, R38, 0x2, R58 ;  /* 0x0000000226107825 */ /* 0x000fe200078e023a */
[----:B------:R-:W-:-:S03]  /*0ef0*/  PRMT R31, RZ, 0x7610, R31 ;  /* 0x00007610ff1f7816 */ /* 0x000fc6000000001f */
[----:B------:R-:W-:-:S05]  /*0f00*/  IMAD.WIDE R18, R40, 0x2, R58 ;  /* 0x0000000228127825 */ /* 0x000fca00078e023a */
[----:B------:R1:W3:Y:S04]  /*0f10*/  @!P1 LDG.E.U16 R31, [R18.64] ;  /* 0x00000006121f9981 */ /* 0x0002e8000c1e1500 */
[----:B------:R4:W5:Y:S01]  /*0f20*/  @!P0 LDG.E.U16 R55, [R16.64] ;  /* 0x0000000610378981 */ /* 0x000962000c1e1500 */
[----:B------:R-:W-:Y:S01]  /*0f30*/  ISETP.GE.AND P0, PT, R54, UR4, PT ;  /* 0x0000000436007c0c */ /* 0x000fe2000bf06270 */
[----:B0-----:R-:W-:Y:S01]  /*0f40*/  IMAD.WIDE R12, R41, 0x2, R58 ;  /* 0x00000002290c7825 */ /* 0x001fe200078e023a */
[----:B------:R-:W-:Y:S02]  /*0f50*/  ISETP.GE.AND P1, PT, R52, UR4, PT ;  /* 0x0000000434007c0c */ /* 0x000fe4000bf26270 */
[----:B------:R-:W-:Y:S01]  /*0f60*/  PRMT R57, RZ, 0x7610, R57 ;  /* 0x00007610ff397816 */ /* 0x000fe20000000039 */
[----:B------:R-:W-:Y:S01]  /*0f70*/  IMAD.WIDE R14, R39, 0x2, R58 ;  /* 0x00000002270e7825 */ /* 0x000fe200078e023a */
[----:B------:R-:W-:-:S02]  /*0f80*/  PRMT R28, RZ, 0x7610, R28 ;  /* 0x00007610ff1c7816 */ /* 0x000fc4000000001c */
[----:B------:R-:W-:-:S05]  /*0f90*/  ISETP.GE.AND P2, PT, R50, UR4, PT ;  /* 0x0000000432007c0c */ /* 0x000fca000bf46270 */
[----:B------:R0:W3:Y:S01]  /*0fa0*/  @!P0 LDG.E.U16 R57, [R12.64] ;  /* 0x000000060c398981 */ /* 0x0000e2000c1e1500 */
[----:B------:R-:W-:-:S03]  /*0fb0*/  ISETP.GE.AND P0, PT, R9, UR4, PT ;  /* 0x0000000409007c0c */ /* 0x000fc6000bf06270 */
[----:B------:R0:W3:Y:S01]  /*0fc0*/  @!P1 LDG.E.U16 R28, [R14.64] ;  /* 0x000000060e1c9981 */ /* 0x0000e2000c1e1500 */
[----:B------:R-:W-:Y:S01]  /*0fd0*/  ISETP.GE.AND P1, PT, R11, UR4, PT ;  /* 0x000000040b007c0c */ /* 0x000fe2000bf26270 */
[----:B----4-:R-:W-:Y:S01]  /*0fe0*/  IMAD.WIDE R16, R37, 0x2, R58 ;  /* 0x0000000225107825 */ /* 0x010fe200078e023a */
[----:B------:R-:W-:-:S03]  /*0ff0*/  PRMT R30, RZ, 0x7610, R30 ;  /* 0x00007610ff1e7816 */ /* 0x000fc6000000001e */
[----:B-1----:R-:W-:-:S03]  /*1000*/  IMAD.WIDE R18, R36, 0x2, R58 ;  /* 0x0000000224127825 */ /* 0x002fc600078e023a */
[----:B------:R1:W4:Y:S01]  /*1010*/  @!P2 LDG.E.U16 R30, [R16.64] ;  /* 0x00000006101ea981 */ /* 0x000322000c1e1500 */
[----:B0-----:R-:W-:Y:S01]  /*1020*/  PRMT R15, RZ, 0x7610, R15 ;  /* 0x00007610ff0f7816 */ /* 0x001fe2000000000f */
[----:B------:R-:W-:Y:S01]  /*1030*/  IMAD.WIDE R12, R35, 0x2, R58 ;  /* 0x00000002230c7825 */ /* 0x000fe200078e023a */
[----:B------:R-:W-:-:S04]  /*1040*/  PRMT R14, RZ, 0x7610, R14 ;  /* 0x00007610ff0e7816 */ /* 0x000fc8000000000e */
[----:B------:R0:W4:Y:S01]  /*1050*/  @!P0 LDG.E.U16 R15, [R18.64] ;  /* 0x00000006120f8981 */ /* 0x000122000c1e1500 */
[----:B------:R-:W-:-:S03]  /*1060*/  ISETP.GE.AND P0, PT, R0, UR4, PT ;  /* 0x0000000400007c0c */ /* 0x000fc6000bf06270 */
[----:B------:R0:W4:Y:S01]  /*1070*/  @!P1 LDG.E.U16 R14, [R12.64] ;  /* 0x000000060c0e9981 */ /* 0x000122000c1e1500 */
[----:B-1----:R-:W-:-:S03]  /*1080*/  IMAD.WIDE R16, R49, 0x2, R60 ;  /* 0x0000000231107825 */ /* 0x002fc600078e023c */
[----:B------:R-:W-:Y:S01]  /*1090*/  BAR.SYNC.DEFER_BLOCKING 0x0 ;  /* 0x0000000000007b1d */ /* 0x000fe20000010000 */
[----:B0-----:R-:W-:Y:S01]  /*10a0*/  IMAD.WIDE R18, R48, 0x2, R60 ;  /* 0x0000000230127825 */ /* 0x001fe200078e023c */
[----:B------:R-:W-:Y:S02]  /*10b0*/  PRMT R12, RZ, 0x7610, R12 ;  /* 0x00007610ff0c7816 */ /* 0x000fe4000000000c */
[----:B------:R-:W-:-:S04]  /*10c0*/  PRMT R13, RZ, 0x7610, R13 ;  /* 0x00007610ff0d7816 */ /* 0x000fc8000000000d */
[----:B------:R0:W4:Y:S04]  /*10d0*/  @!P0 LDG.E.U16 R12, [R18.64] ;  /* 0x00000006120c8981 */ /* 0x000128000c1e1500 */
[----:B------:R1:W4:Y:S01]  /*10e0*/  @!P0 LDG.E.U16 R13, [R16.64] ;  /* 0x00000006100d8981 */ /* 0x000322000c1e1500 */
[----:B0-----:R-:W-:Y:S01]  /*10f0*/  PRMT R19, RZ, 0x7610, R19 ;  /* 0x00007610ff137816 */ /* 0x001fe20000000013 */
[----:B-1----:R-:W-:-:S05]  /*1100*/  IMAD.WIDE R16, R47, 0x2, R60 ;  /* 0x000000022f107825 */ /* 0x002fca00078e023c */
[----:B------:R0:W4:Y:S02]  /*1110*/  @!P0 LDG.E.U16 R19, [R16.64] ;  /* 0x0000000610138981 */ /* 0x000124000c1e1500 */
[----:B0-----:R-:W-:Y:S02]  /*1120*/  IMAD.WIDE R16, R46, 0x2, R60 ;  /* 0x000000022e107825 */ /* 0x001fe400078e023c */
[----:B-----5:R0:W-:Y:S04]  /*1130*/  STS.U16 [R42+0x800], R55 ;  /* 0x000800372a007388 */ /* 0x0201e80000000400 */
[----:B--2---:R-:W-:Y:S01]  /*1140*/  STS.U16 [R42], R29 ;  /* 0x0000001d2a007388 */ /* 0x004fe20000000400 */
[----:B0-----:R-:W-:-:S06]  /*1150*/  PRMT R55, RZ, 0x7610, R55 ;  /* 0x00007610ff377816 */ /* 0x001fcc0000000037 */
[----:B------:R-:W2:Y:S04]  /*1160*/  @!P0 LDG.E.U16 R55, [R16.64] ;  /* 0x0000000610378981 */ /* 0x000ea8000c1e1500 */
[----:B---3--:R-:W-:Y:S04]  /*1170*/  STS.U16 [R42+0x400], R31 ;  /* 0x0004001f2a007388 */ /* 0x008fe80000000400 */
[----:B----4-:R-:W-:Y:S04]  /*1180*/  STS.U16 [R42+0xc00], R15 ;  /* 0x000c000f2a007388 */ /* 0x010fe80000000400 */
[----:B------:R-:W-:Y:S04]  /*1190*/  STS.U16 [R44+0x200], R57 ;  /* 0x000200392c007388 */ /* 0x000fe80000000400 */
[----:B------:R-:W-:Y:S04]  /*11a0*/  STS.U16 [R44+0x600], R28 ;  /* 0x0006001c2c007388 */ /* 0x000fe80000000400 */
[----:B------:R-:W-:Y:S04]  /*11b0*/  STS.U16 [R44+0xa00], R30 ;  /* 0x000a001e2c007388 */ /* 0x000fe80000000400 */
[----:B------:R-:W-:Y:S04]  /*11c0*/  STS.U16 [R44+0xe00], R14 ;  /* 0x000e000e2c007388 */ /* 0x000fe80000000400 */
[----:B------:R-:W-:Y:S04]  /*11d0*/  STS.U16 [R42+0x1200], R12 ;  /* 0x0012000c2a007388 */ /* 0x000fe80000000400 */
[----:B------:R-:W-:Y:S04]  /*11e0*/  STS.U16 [R42+0x1000], R13 ;  /* 0x0010000d2a007388 */ /* 0x000fe80000000400 */
[----:B------:R-:W-:Y:S01]  /*11f0*/  STS.U16 [R42+0x1400], R19 ;  /* 0x001400132a007388 */ /* 0x000fe20000000400 */
[----:B------:R-:W-:-:S04]  /*1200*/  IADD3 R43, R43, -0x1, RZ ;  /* 0xffffffff2b2b7810 */ /* 0x000fc80007ffe0ff */
[----:B------:R-:W-:Y:S01]  /*1210*/  ISETP.NE.U32.AND P0, PT, R43, RZ, PT ;  /* 0x000000ff2b00720c */ /* 0x000fe20003f05070 */
[----:B------:R-:W-:Y:S01]  /*1220*/  UIADD3 UR4, UR4, -0x20, URZ ;  /* 0xffffffe004047890 */ /* 0x000fe2000fffe03f */
[----:B------:R-:W-:-:S04]  /*1230*/  IMAD.WIDE R60, R33, 0x2, R60 ;  /* 0x00000002213c7825 */ /* 0x000fc800078e023c */
[----:B------:R-:W-:Y:S01]  /*1240*/  IMAD.WIDE R58, R34, 0x2, R58 ;  /* 0x00000002223a7825 */ /* 0x000fe200078e023a */
[----:B--2---:R-:W-:Y:S04]  /*1250*/  STS.U16 [R42+0x1600], R55 ;  /* 0x001600372a007388 */ /* 0x004fe80000000400 */
[----:B------:R-:W-:Y:S06]  /*1260*/  BAR.SYNC.DEFER_BLOCKING 0x0 ;  /* 0x0000000000007b1d */ /* 0x000fec0000010000 */
[----:B------:R-:W-:Y:S04]  /*1270*/  LDSM.16.MT88.4 R28, [R2] ;  /* 0x00000000021c783b */ /* 0x000fe80000004200 */
[----:B------:R-:W0:Y:S04]  /*1280*/  LDSM.16.M88.4 R12, [R45+0x1000] ;  /* 0x001000002d0c783b */ /* 0x000e280000000200 */
[----:B------:R-:W1:Y:S01]  /*1290*/  LDSM.16.M88.4 R16, [R45+0x1400] ;  /* 0x001400002d10783b */ /* 0x000e620000000200 */
[C---:B0-----:R-:W-:Y:S08]  /*12a0*/  HMMA.16816.F32.BF16 R20, R28.reuse, R12, R20 ;  /* 0x0000000c1c14723c */ /* 0x041ff00000041814 */
[----:B-1----:R-:W-:Y:S01]  /*12b0*/  HMMA.16816.F32.BF16 R24, R28, R16, R24 ;  /* 0x000000101c18723c */ /* 0x002fe20000041818 */
[----:B------:R-:W0:Y:S11]  /*12c0*/  LDSM.16.MT88.4 R28, [R2+0x800] ;  /* 0x00080000021c783b */ /* 0x000e360000004200 */
[----:B------:R-:W-:Y:S04]  /*12d0*/  @!UPT UIADD3 URZ, URZ, URZ, URZ ;  /* 0x0000003f3f3ff290 */ /* 0x000fe8000fffe03f */
[C---:B0-----:R-:W-:Y:S08]  /*12e0*/  HMMA.16816.F32.BF16 R20, R28.reuse, R14, R20 ;  /* 0x0000000e1c14723c */ /* 0x041ff00000041814 */
[----:B------:R-:W-:Y:S01]  /*12f0*/  HMMA.16816.F32.BF16 R24, R28, R18, R24 ;  /* 0x000000121c18723c */ /* 0x000fe20000041818 */
[----:B------:R-:W-:Y:S07]  /*1300*/  @P0 BRA `(.L_x_1) ;  /* 0xfffffb6000000947 */ /* 0x000fee000383ffff */
[----:B------:R-:W-:-:S15]  /*1310*/  NOP ;  /* 0x0000000000007918 */ /* 0x000fde0000000000 */
[----:B------:R-:W-:-:S01]  /*1320*/  NOP ;  /* 0x0000000000007918 */ /* 0x000fc20000000000 */
[----:B------:R-:W-:Y:S02]  /*1330*/  F2FP.BF16.PACK_AB R23, R27, R23 ;  /* 0x000000171b17723e */ /* 0x000fe400000010ff */
[----:B------:R-:W-:-:S02]  /*1340*/  F2FP.BF16.PACK_AB R22, R26, R22 ;  /* 0x000000161a16723e */ /* 0x000fc400000010ff */
[----:B------:R-:W-:Y:S02]  /*1350*/  F2FP.BF16.PACK_AB R21, R25, R21 ;  /* 0x000000151915723e */ /* 0x000fe400000010ff */
[----:B------:R-:W-:-:S07]  /*1360*/  F2FP.BF16.PACK_AB R20, R24, R20 ;  /* 0x000000141814723e */ /* 0x000fce00000010ff */
.L_x_0:
[----:B------:R-:W-:Y:S01]  /*1370*/  SHF.R.S32.HI R0, RZ, 0x6, R10 ;  /* 0x00000006ff007819 */ /* 0x000fe2000001140a */
[----:B------:R-:W-:Y:S01]  /*1380*/  IMAD.SHL.U32 R2, R10, 0x4, RZ ;  /* 0x000000040a027824 */ /* 0x000fe200078e00ff */
[----:B------:R-:W-:Y:S01]  /*1390*/  LOP3.LUT R5, R5, 0x38, RZ, 0xc0, !PT ;  /* 0x0000003805057812 */ /* 0x000fe200078ec0ff */
[----:B------:R-:W-:Y:S01]  /*13a0*/  BAR.SYNC.DEFER_BLOCKING 0x0 ;  /* 0x0000000000007b1d */ /* 0x000fe20000010000 */
[----:B------:R-:W-:Y:S02]  /*13b0*/  SGXT R0, R0, 0x1 ;  /* 0x000000010000781a */ /* 0x000fe40000000200 */
[----:B------:R-:W-:Y:S02]  /*13c0*/  LOP3.LUT R9, R5, 0x180, R2, 0xf8, !PT ;  /* 0x0000018005097812 */ /* 0x000fe400078ef802 */
[----:B------:R-:W-:-:S02]  /*13d0*/  LOP3.LUT R5, R0, 0x804, RZ, 0xc0, !PT ;  /* 0x0000080400057812 */ /* 0x000fc400078ec0ff */
[----:B------:R-:W-:Y:S02]  /*13e0*/  LOP3.LUT R4, R4, 0x40, R7, 0xf8, !PT ;  /* 0x0000004004047812 */ /* 0x000fe400078ef807 */
[----:B------:R-:W-:Y:S02]  /*13f0*/  LOP3.LUT R5, R5, 0x3c, R6, 0x78, !PT ;  /* 0x0000003c05057812 */ /* 0x000fe400078e7806 */
[----:B------:R-:W-:Y:S02]  /*1400*/  LOP3.LUT R0, R10, 0x80, RZ, 0xc0, !PT ;  /* 0x000000800a007812 */ /* 0x000fe400078ec0ff */
[----:B------:R-:W-:Y:S02]  /*1410*/  LOP3.LUT R5, R4, R5, RZ, 0xfc, !PT ;  /* 0x0000000504057212 */ /* 0x000fe400078efcff */
[--C-:B------:R-:W-:Y:S02]  /*1420*/  SHF.R.S32.HI R2, RZ, 0x3, R10.reuse ;  /* 0x00000003ff027819 */ /* 0x100fe4000001140a */
[----:B------:R-:W-:-:S02]  /*1430*/  LOP3.LUT R5, R5, 0x80, R10, 0xf8, !PT ;  /* 0x0000008005057812 */ /* 0x000fc400078ef80a */
[----:B------:R-:W-:Y:S02]  /*1440*/  SHF.R.S32.HI R11, RZ, 0x4, R10 ;  /* 0x00000004ff0b7819 */ /* 0x000fe4000001140a */
[----:B------:R-:W-:Y:S02]  /*1450*/  LOP3.LUT R6, R5, 0x40, RZ, 0x3c, !PT ;  /* 0x0000004005067812 */ /* 0x000fe400078e3cff */
[----:B------:R-:W-:Y:S01]  /*1460*/  SHF.R.U32.HI R7, RZ, 0x1, R0 ;  /* 0x00000001ff077819 */ /* 0x000fe20000011600 */
[----:B------:R-:W-:Y:S01]  /*1470*/  STS [R5], R20 ;  /* 0x0000001405007388 */ /* 0x000fe20000000800 */
[----:B------:R-:W-:Y:S02]  /*1480*/  SGXT R0, R2, 0x1 ;  /* 0x000000010200781a */ /* 0x000fe40000000200 */
[----:B------:R-:W-:Y:S01]  /*1490*/  SGXT R2, R11, 0x1 ;  /* 0x000000010b02781a */ /* 0x000fe20000000200 */
[----:B------:R0:W-:Y:S01]  /*14a0*/  STS [R5+0x100], R21 ;  /* 0x0001001505007388 */ /* 0x0001e20000000800 */
[----:B------:R-:W-:-:S02]  /*14b0*/  LOP3.LUT R0, R7, 0x440, R0, 0x78, !PT ;  /* 0x0000044007007812 */ /* 0x000fc400078e7800 */
[----:B------:R-:W-:Y:S01]  /*14c0*/  LOP3.LUT R9, R9, 0x804, R2, 0xf8, !PT ;  /* 0x0000080409097812 */ /* 0x000fe200078ef802 */
[----:B------:R-:W-:Y:S01]  /*14d0*/  STS [R6+0x400], R22 ;  /* 0x0004001606007388 */ /* 0x000fe20000000800 */
[C---:B------:R-:W-:Y:S01]  /*14e0*/  ISETP.GE.AND P0, PT, R8.reuse, c[0x0][0x178], PT ;  /* 0x00005e0008007a0c */ /* 0x040fe20003f06270 */
[----:B------:R-:W-:Y:S01]  /*14f0*/  IMAD R8, R8, c[0x0][0x194], RZ ;  /* 0x0000650008087a24 */ /* 0x000fe200078e02ff */
[----:B------:R-:W-:Y:S01]  /*1500*/  LOP3.LUT R10, R9, R0, RZ, 0xfc, !PT ;  /* 0x00000000090a7212 */ /* 0x000fe200078efcff */
[----:B------:R1:W-:Y:S01]  /*1510*/  STS [R6+0x500], R23 ;  /* 0x0005001706007388 */ /* 0x0003e20000000800 */
[C---:B------:R-:W-:Y:S02]  /*1520*/  LOP3.LUT R4, R3.reuse, R56, RZ, 0xfc, !PT ;  /* 0x0000003803047212 */ /* 0x040fe400078efcff */
[----:B------:R-:W-:Y:S01]  /*1530*/  LOP3.LUT R11, R10, 0x4, RZ, 0x3c, !PT ;  /* 0x000000040a0b7812 */ /* 0x000fe200078e3cff */
[----:B------:R-:W-:Y:S01]  /*1540*/  BAR.SYNC.DEFER_BLOCKING 0x0 ;  /* 0x0000000000007b1d */ /* 0x000fe20000010000 */
[----:B------:R-:W-:Y:S01]  /*1550*/  LOP3.LUT R2, R3, 0x4, R56, 0xfe, !PT ;  /* 0x0000000403027812 */ /* 0x000fe200078efe38 */
[----:B0-----:R-:W-:Y:S01]  /*1560*/  IMAD R5, R4, c[0x0][0x198], RZ ;  /* 0x0000660004057a24 */ /* 0x001fe200078e02ff */
[----:B------:R-:W-:-:S02]  /*1570*/  LEA R16, P2, R8, c[0x0][0x170], 0x1 ;  /* 0x00005c0008107a11 */ /* 0x000fc400078408ff */
[----:B------:R-:W-:Y:S01]  /*1580*/  ISETP.LT.AND P1, PT, R4, c[0x0][0x17c], !P0 ;  /* 0x00005f0004007a0c */ /* 0x000fe20004721270 */
[----:B------:R-:W-:Y:S01]  /*1590*/  IMAD R7, R2, c[0x0][0x198], RZ ;  /* 0x0000660002077a24 */ /* 0x000fe200078e02ff */
[----:B------:R-:W-:Y:S02]  /*15a0*/  LEA.HI.X.SX32 R18, R8, c[0x0][0x174], 0x1, P2 ;  /* 0x00005d0008127a11 */ /* 0x000fe400010f0eff */
[----:B------:R-:W-:Y:S02]  /*15b0*/  ISETP.LT.AND P4, PT, R2, c[0x0][0x17c], !P0 ;  /* 0x00005f0002007a0c */ /* 0x000fe40004781270 */
[-C--:B------:R-:W-:Y:S02]  /*15c0*/  LEA R4, P2, R5, R16.reuse, 0x1 ;  /* 0x0000001005047211 */ /* 0x080fe400078408ff */
[----:B------:R-:W-:Y:S02]  /*15d0*/  LOP3.LUT R8, R3, 0xc, R56, 0xfe, !PT ;  /* 0x0000000c03087812 */ /* 0x000fe400078efe38 */
[----:B-1----:R-:W-:-:S02]  /*15e0*/  LEA R6, P3, R7, R16, 0x1 ;  /* 0x0000001007067211 */ /* 0x002fc400078608ff */
[-C--:B------:R-:W-:Y:S02]  /*15f0*/  LEA.HI.X.SX32 R5, R5, R18.reuse, 0x1, P2 ;  /* 0x0000001205057211 */ /* 0x080fe400010f0eff */
[C-C-:B------:R-:W-:Y:S02]  /*1600*/  LOP3.LUT R2, R3.reuse, 0x10, R56.reuse, 0xfe, !PT ;  /* 0x0000001003027812 */ /* 0x140fe400078efe38 */
[C-C-:B------:R-:W-:Y:S02]  /*1610*/  LOP3.LUT R0, R3.reuse, 0x1c, R56.reuse, 0xfe, !PT ;  /* 0x0000001c03007812 */ /* 0x140fe400078efe38 */
[C-C-:B------:R-:W-:Y:S01]  /*1620*/  LOP3.LUT R13, R3.reuse, 0x18, R56.reuse, 0xfe, !PT ;  /* 0x00000018030d7812 */ /* 0x140fe200078efe38 */
[----:B------:R-:W0:Y:S01]  /*1630*/  LDS R17, [R10] ;  /* 0x000000000a117984 */ /* 0x000e220000000800 */
[C-C-:B------:R-:W-:Y:S01]  /*1640*/  LOP3.LUT R9, R3.reuse, 0x14, R56.reuse, 0xfe, !PT ;  /* 0x0000001403097812 */ /* 0x140fe200078efe38 */
[----:B------:R-:W-:Y:S01]  /*1650*/  IMAD R15, R0, c[0x0][0x198], RZ ;  /* 0x00006600000f7a24 */ /* 0x000fe200078e02ff */
[----:B------:R-:W-:Y:S01]  /*1660*/  LOP3.LUT R3, R3, 0x8, R56, 0xfe, !PT ;  /* 0x0000000803037812 */ /* 0x000fe200078efe38 */
[----:B------:R-:W1:Y:S01]  /*1670*/  LDS R25, [R11] ;  /* 0x000000000b197984 */ /* 0x000e620000000800 */
[----:B------:R-:W-:Y:S01]  /*1680*/  LEA.HI.X.SX32 R7, R7, R18, 0x1, P3 ;  /* 0x0000001207077211 */ /* 0x000fe200018f0eff */
[----:B------:R-:W-:Y:S01]  /*1690*/  IMAD R14, R13, c[0x0][0x198], RZ ;  /* 0x000066000d0e7a24 */ /* 0x000fe200078e02ff */
[C---:B------:R-:W-:Y:S01]  /*16a0*/  ISETP.LT.AND P5, PT, R3.reuse, c[0x0][0x17c], !P0 ;  /* 0x00005f0003007a0c */ /* 0x040fe200047a1270 */
[----:B------:R2:W3:Y:S01]  /*16b0*/  LDS R19, [R10+0x200] ;  /* 0x000200000a137984 */ /* 0x0004e20000000800 */
[----:B------:R-:W-:Y:S01]  /*16c0*/  IMAD R3, R3, c[0x0][0x198], RZ ;  /* 0x0000660003037a24 */ /* 0x000fe200078e02ff */
[----:B------:R-:W-:Y:S01]  /*16d0*/  ISETP.LT.AND P3, PT, R2, c[0x0][0x17c], !P0 ;  /* 0x00005f0002007a0c */ /* 0x000fe20004761270 */
[----:B------:R-:W-:Y:S01]  /*16e0*/  IMAD R12, R9, c[0x0][0x198], RZ ;  /* 0x00006600090c7a24 */ /* 0x000fe200078e02ff */
[----:B------:R4:W5:Y:S01]  /*16f0*/  LDS R21, [R11+0x200] ;  /* 0x000200000b157984 */ /* 0x0009620000000800 */
[----:B--2---:R-:W-:-:S02]  /*1700*/  IMAD R10, R8, c[0x0][0x198], RZ ;  /* 0x00006600080a7a24 */ /* 0x004fc400078e02ff */
[----:B----4-:R-:W-:Y:S01]  /*1710*/  IMAD R11, R2, c[0x0][0x198], RZ ;  /* 0x00006600020b7a24 */ /* 0x010fe200078e02ff */
[----:B------:R-:W-:-:S04]  /*1720*/  LEA R2, P6, R3, R16, 0x1 ;  /* 0x0000001003027211 */ /* 0x000fc800078c08ff */
[----:B------:R-:W-:Y:S01]  /*1730*/  LEA.HI.X.SX32 R3, R3, R18, 0x1, P6 ;  /* 0x0000001203037211 */ /* 0x000fe200030f0eff */
[----:B0-----:R0:W-:Y:S04]  /*1740*/  @P1 STG.E.U16 [R4.64], R17 ;  /* 0x0000001104001986 */ /* 0x0011e8000c101506 */
[----:B-1----:R1:W-:Y:S01]  /*1750*/  @P4 STG.E.U16 [R6.64], R25 ;  /* 0x0000001906004986 */ /* 0x0023e2000c101506 */
[----:B------:R-:W-:Y:S02]  /*1760*/  ISETP.LT.AND P4, PT, R8, c[0x0][0x17c], !P0 ;  /* 0x00005f0008007a0c */ /* 0x000fe40004781270 */
[-C--:B------:R-:W-:Y:S01]  /*1770*/  LEA R8, P6, R12, R16.reuse, 0x1 ;  /* 0x000000100c087211 */ /* 0x080fe200078c08ff */
[----:B---3--:R2:W-:Y:S01]  /*1780*/  @P5 STG.E.U16 [R2.64], R19 ;  /* 0x0000001302005986 */ /* 0x0085e2000c101506 */
[----:B0-----:R-:W-:-:S02]  /*1790*/  LEA R4, P1, R10, R16, 0x1 ;  /* 0x000000100a047211 */ /* 0x001fc400078208ff */
[C---:B-1----:R-:W-:Y:S02]  /*17a0*/  LEA R6, P2, R11.reuse, R16, 0x1 ;  /* 0x000000100b067211 */ /* 0x042fe400078408ff */
[----:B------:R-:W-:Y:S02]  /*17b0*/  LEA.HI.X.SX32 R5, R10, R18, 0x1, P1 ;  /* 0x000000120a057211 */ /* 0x000fe400008f0eff */
[C---:B------:R-:W-:Y:S02]  /*17c0*/  LEA R10, P1, R14.reuse, R16, 0x1 ;  /* 0x000000100e0a7211 */ /* 0x040fe400078208ff */
[-C--:B------:R-:W-:Y:S01]  /*17d0*/  LEA.HI.X.SX32 R7, R11, R18.reuse, 0x1, P2 ;  /* 0x000000120b077211 */ /* 0x080fe200010f0eff */
[----:B-----5:R0:W-:Y:S01]  /*17e0*/  @P4 STG.E.U16 [R4.64], R21 ;  /* 0x0000001504004986 */ /* 0x0201e2000c101506 */
[----:B------:R-:W-:Y:S02]  /*17f0*/  ISETP.LT.AND P2, PT, R9, c[0x0][0x17c], !P0 ;  /* 0x00005f0009007a0c */ /* 0x000fe40004741270 */
[----:B------:R-:W-:-:S02]  /*1800*/  LEA.HI.X.SX32 R11, R14, R18, 0x1, P1 ;  /* 0x000000120e0b7211 */ /* 0x000fc400008f0eff */
[----:B------:R-:W-:Y:S02]  /*1810*/  ISETP.LT.AND P1, PT, R13, c[0x0][0x17c], !P0 ;  /* 0x00005f000d007a0c */ /* 0x000fe40004721270 */
[----:B------:R-:W-:Y:S02]  /*1820*/  ISETP.LT.AND P0, PT, R0, c[0x0][0x17c], !P0 ;  /* 0x00005f0000007a0c */ /* 0x000fe40004701270 */
[----:B--2---:R-:W-:Y:S02]  /*1830*/  PRMT R3, R17, 0x7632, R3 ;  /* 0x0000763211037816 */ /* 0x004fe40000000003 */
[----:B------:R-:W-:Y:S02]  /*1840*/  LEA.HI.X.SX32 R9, R12, R18, 0x1, P6 ;  /* 0x000000120c097211 */ /* 0x000fe400030f0eff */
[----:B------:R-:W-:Y:S01]  /*1850*/  PRMT R25, R25, 0x7632, R25 ;  /* 0x0000763219197816 */ /* 0x000fe20000000019 */
[----:B------:R1:W-:Y:S01]  /*1860*/  @P3 STG.E.U16 [R6.64], R3 ;  /* 0x0000000306003986 */ /* 0x0003e2000c101506 */
[----:B0-----:R-:W-:-:S02]  /*1870*/  PRMT R5, R19, 0x7632, R5 ;  /* 0x0000763213057816 */ /* 0x001fc40000000005 */
[C---:B------:R-:W-:Y:S01]  /*1880*/  LEA R12, P6, R15.reuse, R16, 0x1 ;  /* 0x000000100f0c7211 */ /* 0x040fe200078c08ff */
[----:B------:R1:W-:Y:S03]  /*1890*/  @P2 STG.E.U16 [R8.64], R25 ;  /* 0x0000001908002986 */ /* 0x0003e6000c101506 */
[----:B------:R-:W-:Y:S01]  /*18a0*/  LEA.HI.X.SX32 R13, R15, R18, 0x1, P6 ;  /* 0x000000120f0d7211 */ /* 0x000fe200030f0eff */
[----:B------:R1:W-:Y:S01]  /*18b0*/  @P1 STG.E.U16 [R10.64], R5 ;  /* 0x000000050a001986 */ /* 0x0003e2000c101506 */
[----:B------:R-:W-:Y:S07]  /*18c0*/  @!P0 EXIT ;  /* 0x000000000000894d */ /* 0x000fee0003800000 */
[----:B-1----:R-:W-:-:S05]  /*18d0*/  PRMT R6, R21, 0x7632, R6 ;  /* 0x0000763215067816 */ /* 0x002fca0000000006 */
[----:B------:R-:W-:Y:S01]  /*18e0*/  STG.E.U16 [R12.64], R6 ;  /* 0x000000060c007986 */ /* 0x000fe2000c101506 */
[----:B------:R-:W-:Y:S05]  /*18f0*/  EXIT ;  /* 0x000000000000794d */ /* 0x000fea0003800000 */
.L_x_2:
[----:B------:R-:W-:-:S00]  /*1900*/  BRA `(.L_x_2) ;  /* 0xfffffff000007947 */ /* 0x000fc0000383ffff */
[----:B------:R-:W-:-:S00]  /*1910*/  NOP ;  /* 0x0000000000007918 */ /* 0x000fc00000000000 */
        /* <DEDUP_REMOVED lines=14> */
.L_x_3:


//--------------------- .nv.shared.matmul_kernel  --------------------------
	.section	.nv.shared.matmul_kernel,"aw",@nobits
	.sectionflags	@""
	.align	16
